//
// Generated by NVIDIA NVVM Compiler
//
// Compiler Build ID: CL-36424714
// Cuda compilation tools, release 13.0, V13.0.88
// Based on NVVM 20.0.0
//

.version 9.0
.target sm_100
.address_size 64

	// .globl	_Z12matmulKerneliPfS_S_

.visible .entry _Z12matmulKerneliPfS_S_(
	.param .u32 _Z12matmulKerneliPfS_S__param_0,
	.param .u64 .ptr .align 1 _Z12matmulKerneliPfS_S__param_1,
	.param .u64 .ptr .align 1 _Z12matmulKerneliPfS_S__param_2,
	.param .u64 .ptr .align 1 _Z12matmulKerneliPfS_S__param_3
)
{
	.reg .pred 	%p<10>;
	.reg .b32 	%r<41>;
	.reg .b32 	%f<56>;
	.reg .b64 	%rd<66>;

	ld.param.u32 	%r17, [_Z12matmulKerneliPfS_S__param_0];
	ld.param.u64 	%rd15, [_Z12matmulKerneliPfS_S__param_1];
	ld.param.u64 	%rd16, [_Z12matmulKerneliPfS_S__param_2];
	ld.param.u64 	%rd14, [_Z12matmulKerneliPfS_S__param_3];
	cvta.to.global.u64 	%rd1, %rd16;
	cvta.to.global.u64 	%rd2, %rd15;
	mov.u32 	%r18, %tid.x;
	mov.u32 	%r19, %ntid.x;
	mov.u32 	%r20, %ctaid.x;
	mad.lo.s32 	%r1, %r19, %r20, %r18;
	mov.u32 	%r21, %tid.y;
	mov.u32 	%r22, %ntid.y;
	mov.u32 	%r23, %ctaid.y;
	mad.lo.s32 	%r2, %r22, %r23, %r21;
	max.s32 	%r24, %r2, %r1;
	setp.ge.s32 	%p1, %r24, %r17;
	@%p1 bra 	$L__BB0_12;
	cvta.to.global.u64 	%rd17, %rd14;
	mul.lo.s32 	%r3, %r2, %r17;
	add.s32 	%r26, %r3, %r1;
	mul.wide.s32 	%rd18, %r26, 4;
	add.s64 	%rd3, %rd17, %rd18;
	mov.b32 	%r39, 0;
	st.global.u32 	[%rd3], %r39;
	and.b32  	%r4, %r17, 7;
	setp.lt.u32 	%p2, %r17, 8;
	mov.f32 	%f53, 0f00000000;
	@%p2 bra 	$L__BB0_4;
	and.b32  	%r27, %r17, 2147483640;
	neg.s32 	%r37, %r27;
	mul.wide.s32 	%rd19, %r17, 4;
	add.s64 	%rd4, %rd1, %rd19;
	mul.wide.s32 	%rd20, %r17, 8;
	add.s64 	%rd5, %rd1, %rd20;
	mul.wide.s32 	%rd21, %r17, 12;
	add.s64 	%rd6, %rd1, %rd21;
	mul.wide.s32 	%rd22, %r17, 16;
	add.s64 	%rd7, %rd1, %rd22;
	mul.wide.s32 	%rd23, %r17, 20;
	add.s64 	%rd8, %rd1, %rd23;
	mul.wide.s32 	%rd24, %r17, 24;
	add.s64 	%rd9, %rd1, %rd24;
	mul.wide.s32 	%rd25, %r17, 28;
	add.s64 	%rd10, %rd1, %rd25;
	mul.wide.u32 	%rd26, %r3, 4;
	add.s64 	%rd27, %rd26, %rd2;
	add.s64 	%rd65, %rd27, 16;
	mov.f32 	%f53, 0f00000000;
	mov.u32 	%r36, %r1;
$L__BB0_3:
	.pragma "nounroll";
	and.b32  	%r39, %r17, 2147483640;
	mul.wide.s32 	%rd28, %r36, 4;
	add.s64 	%rd29, %rd4, %rd28;
	add.s64 	%rd30, %rd5, %rd28;
	add.s64 	%rd31, %rd6, %rd28;
	add.s64 	%rd32, %rd7, %rd28;
	add.s64 	%rd33, %rd8, %rd28;
	add.s64 	%rd34, %rd9, %rd28;
	add.s64 	%rd35, %rd10, %rd28;
	add.s64 	%rd36, %rd1, %rd28;
	ld.global.f32 	%f10, [%rd65+-16];
	ld.global.f32 	%f11, [%rd36];
	fma.rn.f32 	%f12, %f10, %f11, %f53;
	st.global.f32 	[%rd3], %f12;
	ld.global.f32 	%f13, [%rd65+-12];
	ld.global.f32 	%f14, [%rd29];
	fma.rn.f32 	%f15, %f13, %f14, %f12;
	st.global.f32 	[%rd3], %f15;
	ld.global.f32 	%f16, [%rd65+-8];
	ld.global.f32 	%f17, [%rd30];
	fma.rn.f32 	%f18, %f16, %f17, %f15;
	st.global.f32 	[%rd3], %f18;
	ld.global.f32 	%f19, [%rd65+-4];
	ld.global.f32 	%f20, [%rd31];
	fma.rn.f32 	%f21, %f19, %f20, %f18;
	st.global.f32 	[%rd3], %f21;
	ld.global.f32 	%f22, [%rd65];
	ld.global.f32 	%f23, [%rd32];
	fma.rn.f32 	%f24, %f22, %f23, %f21;
	st.global.f32 	[%rd3], %f24;
	ld.global.f32 	%f25, [%rd65+4];
	ld.global.f32 	%f26, [%rd33];
	fma.rn.f32 	%f27, %f25, %f26, %f24;
	st.global.f32 	[%rd3], %f27;
	ld.global.f32 	%f28, [%rd65+8];
	ld.global.f32 	%f29, [%rd34];
	fma.rn.f32 	%f30, %f28, %f29, %f27;
	st.global.f32 	[%rd3], %f30;
	ld.global.f32 	%f31, [%rd65+12];
	ld.global.f32 	%f32, [%rd35];
	fma.rn.f32 	%f53, %f31, %f32, %f30;
	st.global.f32 	[%rd3], %f53;
	add.s32 	%r37, %r37, 8;
	shl.b32 	%r28, %r17, 3;
	add.s32 	%r36, %r36, %r28;
	add.s64 	%rd65, %rd65, 32;
	setp.ne.s32 	%p3, %r37, 0;
	@%p3 bra 	$L__BB0_3;
$L__BB0_4:
	setp.eq.s32 	%p4, %r4, 0;
	@%p4 bra 	$L__BB0_12;
	and.b32  	%r12, %r17, 3;
	setp.lt.u32 	%p5, %r4, 4;
	@%p5 bra 	$L__BB0_7;
	add.s32 	%r29, %r39, %r3;
	mul.wide.u32 	%rd37, %r29, 4;
	add.s64 	%rd38, %rd2, %rd37;
	ld.global.f32 	%f33, [%rd38];
	mad.lo.s32 	%r30, %r39, %r17, %r1;
	mul.wide.s32 	%rd39, %r30, 4;
	add.s64 	%rd40, %rd1, %rd39;
	ld.global.f32 	%f34, [%rd40];
	fma.rn.f32 	%f35, %f33, %f34, %f53;
	st.global.f32 	[%rd3], %f35;
	cvt.u64.u32 	%rd41, %r3;
	cvt.u64.u32 	%rd42, %r39;
	add.s64 	%rd43, %rd42, %rd41;
	shl.b64 	%rd44, %rd43, 2;
	add.s64 	%rd45, %rd2, %rd44;
	ld.global.f32 	%f36, [%rd45+4];
	mul.wide.s32 	%rd46, %r17, 4;
	add.s64 	%rd47, %rd40, %rd46;
	ld.global.f32 	%f37, [%rd47];
	fma.rn.f32 	%f38, %f36, %f37, %f35;
	st.global.f32 	[%rd3], %f38;
	ld.global.f32 	%f39, [%rd45+8];
	add.s64 	%rd48, %rd47, %rd46;
	ld.global.f32 	%f40, [%rd48];
	fma.rn.f32 	%f41, %f39, %f40, %f38;
	st.global.f32 	[%rd3], %f41;
	ld.global.f32 	%f42, [%rd45+12];
	add.s64 	%rd49, %rd48, %rd46;
	ld.global.f32 	%f43, [%rd49];
	fma.rn.f32 	%f53, %f42, %f43, %f41;
	st.global.f32 	[%rd3], %f53;
	add.s32 	%r39, %r39, 4;
$L__BB0_7:
	setp.eq.s32 	%p6, %r12, 0;
	@%p6 bra 	$L__BB0_12;
	setp.eq.s32 	%p7, %r12, 1;
	@%p7 bra 	$L__BB0_10;
	add.s32 	%r31, %r39, %r3;
	mul.wide.u32 	%rd50, %r31, 4;
	add.s64 	%rd51, %rd2, %rd50;
	ld.global.f32 	%f44, [%rd51];
	mad.lo.s32 	%r32, %r39, %r17, %r1;
	mul.wide.s32 	%rd52, %r32, 4;
	add.s64 	%rd53, %rd1, %rd52;
	ld.global.f32 	%f45, [%rd53];
	fma.rn.f32 	%f46, %f44, %f45, %f53;
	st.global.f32 	[%rd3], %f46;
	cvt.u64.u32 	%rd54, %r3;
	cvt.u64.u32 	%rd55, %r39;
	add.s64 	%rd56, %rd55, %rd54;
	shl.b64 	%rd57, %rd56, 2;
	add.s64 	%rd58, %rd2, %rd57;
	ld.global.f32 	%f47, [%rd58+4];
	mul.wide.s32 	%rd59, %r17, 4;
	add.s64 	%rd60, %rd53, %rd59;
	ld.global.f32 	%f48, [%rd60];
	fma.rn.f32 	%f53, %f47, %f48, %f46;
	st.global.f32 	[%rd3], %f53;
	add.s32 	%r39, %r39, 2;
$L__BB0_10:
	and.b32  	%r33, %r17, 1;
	setp.eq.b32 	%p8, %r33, 1;
	not.pred 	%p9, %p8;
	@%p9 bra 	$L__BB0_12;
	add.s32 	%r34, %r39, %r3;
	mul.wide.u32 	%rd61, %r34, 4;
	add.s64 	%rd62, %rd2, %rd61;
	ld.global.f32 	%f49, [%rd62];
	mad.lo.s32 	%r35, %r39, %r17, %r1;
	mul.wide.s32 	%rd63, %r35, 4;
	add.s64 	%rd64, %rd1, %rd63;
	ld.global.f32 	%f50, [%rd64];
	fma.rn.f32 	%f51, %f49, %f50, %f53;
	st.global.f32 	[%rd3], %f51;
$L__BB0_12:
	ret;

}


// ===== COMPILED SASS (sm_100) =====

	.target	sm_100

	.elftype	@"ET_EXEC"


//--------------------- .note.nv.tkinfo           --------------------------
	.section	.note.nv.tkinfo,"",@"SHT_NOTE"
	.sectionflags	@"SHF_NOTE_NV_TKINFO"
	.tkinfo
        /*0018*/ 	.word	0x00000002
        /*0030*/ 	.string	""
        /*0030*/ 	.string	"ptxas"
        /*0030*/ 	.string	"Cuda compilation tools, release 13.0, V13.0.88"
        /*0030*/ 	.string	"Build cuda_13.0.r13.0/compiler.36424714_0"
        /*0030*/ 	.string	"-arch sm_100 -m 64 "



//--------------------- .note.nv.cuinfo           --------------------------
	.section	.note.nv.cuinfo,"",@"SHT_NOTE"
	.sectionflags	@"SHF_NOTE_NV_CUINFO"
        /*0018*/ 	.short	0x0002
        /*001a*/ 	.short	0x0064
        /*001c*/ 	.short	0x0082
	.zero		2


//--------------------- .nv.info                  --------------------------
	.section	.nv.info,"",@"SHT_CUDA_INFO"
	.align	4


	//----- nvinfo : EIATTR_REGCOUNT
	.align		4
        /*0000*/ 	.byte	0x04, 0x2f
        /*0002*/ 	.short	(.L_1 - .L_0)
	.align		4
.L_0:
        /*0004*/ 	.word	index@(_Z12matmulKerneliPfS_S_)
        /*0008*/ 	.word	0x00000018


	//----- nvinfo : EIATTR_FRAME_SIZE
	.align		4
.L_1:
        /*000c*/ 	.byte	0x04, 0x11
        /*000e*/ 	.short	(.L_3 - .L_2)
	.align		4
.L_2:
        /*0010*/ 	.word	index@(_Z12matmulKerneliPfS_S_)
        /*0014*/ 	.word	0x00000000


	//----- nvinfo : EIATTR_MIN_STACK_SIZE
	.align		4
.L_3:
        /*0018*/ 	.byte	0x04, 0x12
        /*001a*/ 	.short	(.L_5 - .L_4)
	.align		4
.L_4:
        /*001c*/ 	.word	index@(_Z12matmulKerneliPfS_S_)
        /*0020*/ 	.word	0x00000000
.L_5:


//--------------------- .nv.compat                --------------------------
	.section	.nv.compat,"",@"SHT_CUDA_COMPAT_INFO"
	.align	4
        /*0000*/ 	.byte	0x02, 0x09, 0x00, 0x00, 0x02, 0x02, 0x01, 0x00, 0x02, 0x05, 0x05, 0x00, 0x03, 0x07, 0x01, 0x01
        /*0010*/ 	.byte	0x02, 0x03, 0x00, 0x00, 0x02, 0x06, 0x01, 0x00, 0x04, 0x0b, 0x08, 0x00, 0x09, 0x00, 0x00, 0x00
        /*0020*/ 	.byte	0x00, 0x00, 0x00, 0x00


//--------------------- .nv.info._Z12matmulKerneliPfS_S_ --------------------------
	.section	.nv.info._Z12matmulKerneliPfS_S_,"",@"SHT_CUDA_INFO"
	.sectionflags	@""
	.align	4


	//----- nvinfo : EIATTR_CUDA_API_VERSION
	.align		4
        /*0000*/ 	.byte	0x04, 0x37
        /*0002*/ 	.short	(.L_7 - .L_6)
.L_6:
        /*0004*/ 	.word	0x00000082


	//----- nvinfo : EIATTR_KPARAM_INFO
	.align		4
.L_7:
        /*0008*/ 	.byte	0x04, 0x17
        /*000a*/ 	.short	(.L_9 - .L_8)
.L_8:
        /*000c*/ 	.word	0x00000000
        /*0010*/ 	.short	0x0003
        /*0012*/ 	.short	0x0018
        /*0014*/ 	.byte	0x00, 0xf5, 0x21, 0x00


	//----- nvinfo : EIATTR_KPARAM_INFO
	.align		4
.L_9:
        /*0018*/ 	.byte	0x04, 0x17
        /*001a*/ 	.short	(.L_11 - .L_10)
.L_10:
        /*001c*/ 	.word	0x00000000
        /*0020*/ 	.short	0x0002
        /*0022*/ 	.short	0x0010
        /*0024*/ 	.byte	0x00, 0xf5, 0x21, 0x00


	//----- nvinfo : EIATTR_KPARAM_INFO
	.align		4
.L_11:
        /*0028*/ 	.byte	0x04, 0x17
        /*002a*/ 	.short	(.L_13 - .L_12)
.L_12:
        /*002c*/ 	.word	0x00000000
        /*0030*/ 	.short	0x0001
        /*0032*/ 	.short	0x0008
        /*0034*/ 	.byte	0x00, 0xf5, 0x21, 0x00


	//----- nvinfo : EIATTR_KPARAM_INFO
	.align		4
.L_13:
        /*0038*/ 	.byte	0x04, 0x17
        /*003a*/ 	.short	(.L_15 - .L_14)
.L_14:
        /*003c*/ 	.word	0x00000000
        /*0040*/ 	.short	0x0000
        /*0042*/ 	.short	0x0000
        /*0044*/ 	.byte	0x00, 0xf0, 0x11, 0x00


	//----- nvinfo : EIATTR_SPARSE_MMA_MASK
	.align		4
.L_15:
        /*0048*/ 	.byte	0x03, 0x50
        /*004a*/ 	.short	0x0000


	//----- nvinfo : EIATTR_MAXREG_COUNT
	.align		4
        /*004c*/ 	.byte	0x03, 0x1b
        /*004e*/ 	.short	0x00ff


	//----- nvinfo : EIATTR_MERCURY_ISA_VERSION
	.align		4
        /*0050*/ 	.byte	0x03, 0x5f
        /*0052*/ 	.short	0x0101


	//----- nvinfo : EIATTR_VRC_CTA_INIT_COUNT
	.align		4
        /*0054*/ 	.byte	0x02, 0x4a
	.zero		1
	.zero		1


	//----- nvinfo : EIATTR_EXIT_INSTR_OFFSETS
	.align		4
        /*0058*/ 	.byte	0x04, 0x1c
        /*005a*/ 	.short	(.L_17 - .L_16)


	//   ....[0]....
.L_16:
        /*005c*/ 	.word	0x000000c0


	//   ....[1]....
        /*0060*/ 	.word	0x00000640


	//   ....[2]....
        /*0064*/ 	.word	0x000008b0


	//   ....[3]....
        /*0068*/ 	.word	0x00000a70


	//   ....[4]....
        /*006c*/ 	.word	0x00000b20


	//----- nvinfo : EIATTR_CBANK_PARAM_SIZE
	.align		4
.L_17:
        /*0070*/ 	.byte	0x03, 0x19
        /*0072*/ 	.short	0x0020


	//----- nvinfo : EIATTR_PARAM_CBANK
	.align		4
        /*0074*/ 	.byte	0x04, 0x0a
        /*0076*/ 	.short	(.L_19 - .L_18)
	.align		4
.L_18:
        /*0078*/ 	.word	index@(.nv.constant0._Z12matmulKerneliPfS_S_)
        /*007c*/ 	.short	0x0380
        /*007e*/ 	.short	0x0020


	//----- nvinfo : EIATTR_SW_WAR
	.align		4
.L_19:
        /*0080*/ 	.byte	0x04, 0x36
        /*0082*/ 	.short	(.L_21 - .L_20)
.L_20:
        /*0084*/ 	.word	0x00000008
.L_21:


//--------------------- .nv.callgraph             --------------------------
	.section	.nv.callgraph,"",@"SHT_CUDA_CALLGRAPH"
	.align	4
	.sectionentsize	8
	.align		4
        /*0000*/ 	.word	0x00000000
	.align		4
        /*0004*/ 	.word	0xffffffff
	.align		4
        /*0008*/ 	.word	0x00000000
	.align		4
        /*000c*/ 	.word	0xfffffffe
	.align		4
        /*0010*/ 	.word	0x00000000
	.align		4
        /*0014*/ 	.word	0xfffffffd
	.align		4
        /*0018*/ 	.word	0x00000000
	.align		4
        /*001c*/ 	.word	0xfffffffc


//--------------------- .text._Z12matmulKerneliPfS_S_ --------------------------
	.section	.text._Z12matmulKerneliPfS_S_,"ax",@progbits
	.align	128
        .global         _Z12matmulKerneliPfS_S_
        .type           _Z12matmulKerneliPfS_S_,@function
        .size           _Z12matmulKerneliPfS_S_,(.L_x_5 - _Z12matmulKerneliPfS_S_)
        .other          _Z12matmulKerneliPfS_S_,@"STO_CUDA_ENTRY STV_DEFAULT"
_Z12matmulKerneliPfS_S_:
.text._Z12matmulKerneliPfS_S_:
[----:B------:R-:W-:Y:S01]  /*0000*/  LDC R1, c[0x0][0x37c] ;  /* 0x0000df00ff017b82 */ /* 0x000fe20000000800 */
[----:B------:R-:W0:Y:S01]  /*0010*/  S2R R0, SR_TID.X ;  /* 0x0000000000007919 */ /* 0x000e220000002100 */
[----:B------:R-:W0:Y:S01]  /*0020*/  LDCU UR4, c[0x0][0x360] ;  /* 0x00006c00ff0477ac */ /* 0x000e220008000800 */
[----:B------:R-:W0:Y:S01]  /*0030*/  S2R R3, SR_CTAID.X ;  /* 0x0000000000037919 */ /* 0x000e220000002500 */
[----:B------:R-:W1:Y:S01]  /*0040*/  LDCU UR5, c[0x0][0x364] ;  /* 0x00006c80ff0577ac */ /* 0x000e620008000800 */
[----:B------:R-:W1:Y:S01]  /*0050*/  S2R R5, SR_TID.Y ;  /* 0x0000000000057919 */ /* 0x000e620000002200 */
[----:B------:R-:W2:Y:S01]  /*0060*/  LDCU UR18, c[0x0][0x380] ;  /* 0x00007000ff1277ac */ /* 0x000ea20008000800 */
[----:B------:R-:W1:Y:S01]  /*0070*/  S2R R2, SR_CTAID.Y ;  /* 0x0000000000027919 */ /* 0x000e620000002600 */
[----:B0-----:R-:W-:Y:S02]  /*0080*/  IMAD R0, R3, UR4, R0 ;  /* 0x0000000403007c24 */ /* 0x001fe4000f8e0200 */
[----:B-1----:R-:W-:-:S05]  /*0090*/  IMAD R5, R2, UR5, R5 ;  /* 0x0000000502057c24 */ /* 0x002fca000f8e0205 */
[----:B------:R-:W-:-:S04]  /*00a0*/  VIMNMX R2, PT, PT, R0, R5, !PT ;  /* 0x0000000500027248 */ /* 0x000fc80007fe0100 */
[----:B--2---:R-:W-:-:S13]  /*00b0*/  ISETP.GE.AND P0, PT, R2, UR18, PT ;  /* 0x0000001202007c0c */ /* 0x004fda000bf06270 */
[----:B------:R-:W-:Y:S05]  /*00c0*/  @P0 EXIT ;  /* 0x000000000000094d */ /* 0x000fea0003800000 */
[----:B------:R-:W0:Y:S01]  /*00d0*/  LDC.64 R2, c[0x0][0x398] ;  /* 0x0000e600ff027b82 */ /* 0x000e220000000a00 */
[----:B------:R-:W1:Y:S01]  /*00e0*/  LDCU.64 UR16, c[0x0][0x358] ;  /* 0x00006b00ff1077ac */ /* 0x000e620008000a00 */
[----:B------:R-:W-:Y:S02]  /*00f0*/  IMAD R5, R5, UR18, RZ ;  /* 0x0000001205057c24 */ /* 0x000fe4000f8e02ff */
[----:B------:R-:W-:Y:S01]  /*0100*/  HFMA2 R4, -RZ, RZ, 0, 0 ;  /* 0x00000000ff047431 */ /* 0x000fe200000001ff */
[----:B------:R-:W-:Y:S02]  /*0110*/  UISETP.GE.U32.AND UP0, UPT, UR18, 0x8, UPT ;  /* 0x000000081200788c */ /* 0x000fe4000bf06070 */
[----:B------:R-:W-:-:S05]  /*0120*/  IADD3 R7, PT, PT, R0, R5, RZ ;  /* 0x0000000500077210 */ /* 0x000fca0007ffe0ff */
[----:B0-----:R-:W-:Y:S01]  /*0130*/  IMAD.WIDE R2, R7, 0x4, R2 ;  /* 0x0000000407027825 */ /* 0x001fe200078e0202 */
[----:B------:R-:W-:-:S04]  /*0140*/  MOV R7, RZ ;  /* 0x000000ff00077202 */ /* 0x000fc80000000f00 */
[----:B-1----:R0:W-:Y:S01]  /*0150*/  STG.E desc[UR16][R2.64], RZ ;  /* 0x000000ff02007986 */ /* 0x0021e2000c101910 */
[----:B------:R-:W-:Y:S05]  /*0160*/  BRA.U !UP0, `(.L_x_0) ;  /* 0x00000005082c7547 */ /* 0x000fea000b800000 */
[----:B------:R-:W1:Y:S01]  /*0170*/  LDC.64 R6, c[0x0][0x388] ;  /* 0x0000e200ff067b82 */ /* 0x000e620000000a00 */
[----:B------:R-:W2:Y:S01]  /*0180*/  LDCU.64 UR20, c[0x0][0x390] ;  /* 0x00007200ff1477ac */ /* 0x000ea20008000a00 */
[----:B------:R-:W-:Y:S01]  /*0190*/  MOV R4, R0 ;  /* 0x0000000000047202 */ /* 0x000fe20000000f00 */
[----:B------:R-:W-:-:S04]  /*01a0*/  ULOP3.LUT UR4, UR18, 0x7ffffff8, URZ, 0xc0, !UPT ;  /* 0x7ffffff812047892 */ /* 0x000fc8000f8ec0ff */
[----:B------:R-:W-:Y:S02]  /*01b0*/  UIADD3 UR4, UPT, UPT, -UR4, URZ, URZ ;  /* 0x000000ff04047290 */ /* 0x000fe4000fffe1ff */
[----:B--2---:R-:W-:Y:S02]  /*01c0*/  UIMAD.WIDE UR6, UR18, 0xc, UR20 ;  /* 0x0000000c120678a5 */ /* 0x004fe4000f8e0214 */
[----:B------:R-:W-:Y:S02]  /*01d0*/  UIMAD.WIDE UR8, UR18, 0x10, UR20 ;  /* 0x00000010120878a5 */ /* 0x000fe4000f8e0214 */
[----:B------:R-:W-:Y:S01]  /*01e0*/  UIMAD.WIDE UR10, UR18, 0x14, UR20 ;  /* 0x00000014120a78a5 */ /* 0x000fe2000f8e0214 */
[----:B-1----:R-:W-:Y:S01]  /*01f0*/  IMAD.WIDE.U32 R6, R5, 0x4, R6 ;  /* 0x0000000405067825 */ /* 0x002fe200078e0006 */
[----:B------:R-:W-:Y:S02]  /*0200*/  UIMAD.WIDE UR12, UR18, 0x18, UR20 ;  /* 0x00000018120c78a5 */ /* 0x000fe4000f8e0214 */
[----:B------:R-:W-:Y:S01]  /*0210*/  UIMAD.WIDE UR14, UR18, 0x1c, UR20 ;  /* 0x0000001c120e78a5 */ /* 0x000fe2000f8e0214 */
[----:B------:R-:W-:-:S04]  /*0220*/  IADD3 R6, P0, PT, R6, 0x10, RZ ;  /* 0x0000001006067810 */ /* 0x000fc80007f1e0ff */
[----:B------:R-:W-:Y:S02]  /*0230*/  IADD3.X R9, PT, PT, RZ, R7, RZ, P0, !PT ;  /* 0x00000007ff097210 */ /* 0x000fe400007fe4ff */
[----:B------:R-:W-:-:S07]  /*0240*/  MOV R7, RZ ;  /* 0x000000ff00077202 */ /* 0x000fce0000000f00 */
.L_x_1:
[----:B------:R-:W-:Y:S01]  /*0250*/  HFMA2 R11, -RZ, RZ, 0, 2.384185791015625e-07 ;  /* 0x00000004ff0b7431 */ /* 0x000fe200000001ff */
[----:B------:R-:W-:-:S05]  /*0260*/  MOV R8, R6 ;  /* 0x0000000600087202 */ /* 0x000fca0000000f00 */
[----:B------:R-:W2:Y:S01]  /*0270*/  LDG.E R6, desc[UR16][R8.64+-0x10] ;  /* 0xfffff01008067981 */ /* 0x000ea2000c1e1900 */
[----:B------:R-:W-:-:S06]  /*0280*/  IMAD.WIDE R10, R4, R11, UR20 ;  /* 0x00000014040a7e25 */ /* 0x000fcc000f8e020b */
[----:B------:R-:W2:Y:S01]  /*0290*/  LDG.E R10, desc[UR16][R10.64] ;  /* 0x000000100a0a7981 */ /* 0x000ea2000c1e1900 */
[----:B------:R-:W-:-:S06]  /*02a0*/  UIMAD.WIDE UR22, UR18, 0x4, UR20 ;  /* 0x00000004121678a5 */ /* 0x000fcc000f8e0214 */
[----:B------:R-:W-:Y:S02]  /*02b0*/  MOV R12, UR22 ;  /* 0x00000016000c7c02 */ /* 0x000fe40008000f00 */
[----:B------:R-:W-:Y:S01]  /*02c0*/  MOV R13, UR23 ;  /* 0x00000017000d7c02 */ /* 0x000fe20008000f00 */
[----:B--2---:R-:W-:Y:S02]  /*02d0*/  FFMA R15, R6, R10, R7 ;  /* 0x0000000a060f7223 */ /* 0x004fe40000000007 */
[----:B-1----:R-:W-:-:S03]  /*02e0*/  IMAD.WIDE R6, R4, 0x4, R12 ;  /* 0x0000000404067825 */ /* 0x002fc600078e020c */
[----:B------:R1:W-:Y:S04]  /*02f0*/  STG.E desc[UR16][R2.64], R15 ;  /* 0x0000000f02007986 */ /* 0x0003e8000c101910 */
[----:B------:R-:W2:Y:S04]  /*0300*/  LDG.E R6, desc[UR16][R6.64] ;  /* 0x0000001006067981 */ /* 0x000ea8000c1e1900 */
[----:B------:R-:W2:Y:S01]  /*0310*/  LDG.E R14, desc[UR16][R8.64+-0xc] ;  /* 0xfffff410080e7981 */ /* 0x000ea2000c1e1900 */
[----:B------:R-:W-:-:S06]  /*0320*/  UIMAD.WIDE UR22, UR18, 0x8, UR20 ;  /* 0x00000008121678a5 */ /* 0x000fcc000f8e0214 */
[----:B------:R-:W-:Y:S02]  /*0330*/  MOV R12, UR22 ;  /* 0x00000016000c7c02 */ /* 0x000fe40008000f00 */
[----:B------:R-:W-:-:S03]  /*0340*/  MOV R13, UR23 ;  /* 0x00000017000d7c02 */ /* 0x000fc60008000f00 */
[----:B------:R-:W-:-:S04]  /*0350*/  IMAD.WIDE R10, R4, 0x4, R12 ;  /* 0x00000004040a7825 */ /* 0x000fc800078e020c */
[----:B--2---:R-:W-:-:S05]  /*0360*/  FFMA R17, R14, R6, R15 ;  /* 0x000000060e117223 */ /* 0x004fca000000000f */
[----:B------:R-:W-:Y:S04]  /*0370*/  STG.E desc[UR16][R2.64], R17 ;  /* 0x0000001102007986 */ /* 0x000fe8000c101910 */
[----:B------:R-:W1:Y:S04]  /*0380*/  LDG.E R10, desc[UR16][R10.64] ;  /* 0x000000100a0a7981 */ /* 0x000e68000c1e1900 */
[----:B------:R-:W1:Y:S01]  /*0390*/  LDG.E R12, desc[UR16][R8.64+-0x8] ;  /* 0xfffff810080c7981 */ /* 0x000e62000c1e1900 */
[----:B------:R-:W-:-:S05]  /*03a0*/  HFMA2 R13, -RZ, RZ, 0, 2.384185791015625e-07 ;  /* 0x00000004ff0d7431 */ /* 0x000fca00000001ff */
[----:B------:R-:W-:-:S04]  /*03b0*/  IMAD.WIDE R6, R4, R13, UR6 ;  /* 0x0000000604067e25 */ /* 0x000fc8000f8e020d */
[----:B-1----:R-:W-:-:S05]  /*03c0*/  FFMA R15, R12, R10, R17 ;  /* 0x0000000a0c0f7223 */ /* 0x002fca0000000011 */
[----:B------:R1:W-:Y:S04]  /*03d0*/  STG.E desc[UR16][R2.64], R15 ;  /* 0x0000000f02007986 */ /* 0x0003e8000c101910 */
[----:B------:R-:W2:Y:S04]  /*03e0*/  LDG.E R6, desc[UR16][R6.64] ;  /* 0x0000001006067981 */ /* 0x000ea8000c1e1900 */
[----:B------:R-:W2:Y:S02]  /*03f0*/  LDG.E R12, desc[UR16][R8.64+-0x4] ;  /* 0xfffffc10080c7981 */ /* 0x000ea4000c1e1900 */
[----:B--2---:R-:W-:Y:S01]  /*0400*/  FFMA R19, R12, R6, R15 ;  /* 0x000000060c137223 */ /* 0x004fe2000000000f */
[----:B------:R-:W-:-:S04]  /*0410*/  IMAD.WIDE R12, R4, R13, UR8 ;  /* 0x00000008040c7e25 */ /* 0x000fc8000f8e020d */
[----:B------:R2:W-:Y:S04]  /*0420*/  STG.E desc[UR16][R2.64], R19 ;  /* 0x0000001302007986 */ /* 0x0005e8000c101910 */
[----:B------:R-:W3:Y:S04]  /*0430*/  LDG.E R12, desc[UR16][R12.64] ;  /* 0x000000100c0c7981 */ /* 0x000ee8000c1e1900 */
[----:B------:R-:W3:Y:S01]  /*0440*/  LDG.E R10, desc[UR16][R8.64] ;  /* 0x00000010080a7981 */ /* 0x000ee2000c1e1900 */
[----:B------:R-:W-:Y:S01]  /*0450*/  MOV R11, 0x4 ;  /* 0x00000004000b7802 */ /* 0x000fe20000000f00 */
[----:B-1----:R-:W-:-:S02]  /*0460*/  HFMA2 R15, -RZ, RZ, 0, 2.384185791015625e-07 ;  /* 0x00000004ff0f7431 */ /* 0x002fc400000001ff */
[----:B---3--:R-:W-:Y:S02]  /*0470*/  FFMA R17, R10, R12, R19 ;  /* 0x0000000c0a117223 */ /* 0x008fe40000000013 */
[----:B------:R-:W-:-:S03]  /*0480*/  IMAD.WIDE R10, R4, R11, UR10 ;  /* 0x0000000a040a7e25 */ /* 0x000fc6000f8e020b */
[----:B------:R1:W-:Y:S04]  /*0490*/  STG.E desc[UR16][R2.64], R17 ;  /* 0x0000001102007986 */ /* 0x0003e8000c101910 */
[----:B------:R-:W3:Y:S04]  /*04a0*/  LDG.E R10, desc[UR16][R10.64] ;  /* 0x000000100a0a7981 */ /* 0x000ee8000c1e1900 */
[----:B------:R-:W3:Y:S01]  /*04b0*/  LDG.E R6, desc[UR16][R8.64+0x4] ;  /* 0x0000041008067981 */ /* 0x000ee2000c1e1900 */
[----:B------:R-:W-:-:S04]  /*04c0*/  IMAD.WIDE R14, R4, R15, UR12 ;  /* 0x0000000c040e7e25 */ /* 0x000fc8000f8e020f */
[----:B---3--:R-:W-:-:S05]  /*04d0*/  FFMA R21, R6, R10, R17 ;  /* 0x0000000a06157223 */ /* 0x008fca0000000011 */
[----:B------:R1:W-:Y:S04]  /*04e0*/  STG.E desc[UR16][R2.64], R21 ;  /* 0x0000001502007986 */ /* 0x0003e8000c101910 */
[----:B------:R-:W2:Y:S04]  /*04f0*/  LDG.E R14, desc[UR16][R14.64] ;  /* 0x000000100e0e7981 */ /* 0x000ea8000c1e1900 */
[----:B------:R-:W2:Y:S01]  /*0500*/  LDG.E R6, desc[UR16][R8.64+0x8] ;  /* 0x0000081008067981 */ /* 0x000ea2000c1e1900 */
[----:B------:R-:W-:-:S05]  /*0510*/  MOV R13, 0x4 ;  /* 0x00000004000d7802 */ /* 0x000fca0000000f00 */
[----:B------:R-:W-:-:S04]  /*0520*/  IMAD.WIDE R12, R4, R13, UR14 ;  /* 0x0000000e040c7e25 */ /* 0x000fc8000f8e020d */
[----:B--2---:R-:W-:-:S05]  /*0530*/  FFMA R19, R6, R14, R21 ;  /* 0x0000000e06137223 */ /* 0x004fca0000000015 */
[----:B------:R1:W-:Y:S04]  /*0540*/  STG.E desc[UR16][R2.64], R19 ;  /* 0x0000001302007986 */ /* 0x0003e8000c101910 */
[----:B------:R-:W2:Y:S04]  /*0550*/  LDG.E R12, desc[UR16][R12.64] ;  /* 0x000000100c0c7981 */ /* 0x000ea8000c1e1900 */
[----:B------:R-:W2:Y:S01]  /*0560*/  LDG.E R6, desc[UR16][R8.64+0xc] ;  /* 0x00000c1008067981 */ /* 0x000ea2000c1e1900 */
[----:B------:R-:W-:-:S04]  /*0570*/  UIADD3 UR4, UPT, UPT, UR4, 0x8, URZ ;  /* 0x0000000804047890 */ /* 0x000fc8000fffe0ff */
[----:B------:R-:W-:Y:S01]  /*0580*/  UISETP.NE.AND UP0, UPT, UR4, URZ, UPT ;  /* 0x000000ff0400728c */ /* 0x000fe2000bf05270 */
[----:B------:R-:W-:-:S04]  /*0590*/  MOV R11, UR18 ;  /* 0x00000012000b7c02 */ /* 0x000fc80008000f00 */
[----:B------:R-:W-:Y:S01]  /*05a0*/  LEA R4, R11, R4, 0x3 ;  /* 0x000000040b047211 */ /* 0x000fe200078e18ff */
[----:B--2---:R-:W-:-:S05]  /*05b0*/  FFMA R7, R6, R12, R19 ;  /* 0x0000000c06077223 */ /* 0x004fca0000000013 */
[----:B------:R1:W-:Y:S01]  /*05c0*/  STG.E desc[UR16][R2.64], R7 ;  /* 0x0000000702007986 */ /* 0x0003e2000c101910 */
[----:B------:R-:W-:-:S04]  /*05d0*/  IADD3 R6, P0, PT, R8, 0x20, RZ ;  /* 0x0000002008067810 */ /* 0x000fc80007f1e0ff */
[----:B------:R-:W-:Y:S01]  /*05e0*/  IADD3.X R9, PT, PT, RZ, R9, RZ, P0, !PT ;  /* 0x00000009ff097210 */ /* 0x000fe200007fe4ff */
[----:B------:R-:W-:Y:S08]  /*05f0*/  BRA.U UP0, `(.L_x_1) ;  /* 0xfffffffd00147547 */ /* 0x000ff0000b83ffff */
[----:B------:R-:W-:-:S06]  /*0600*/  ULOP3.LUT UR4, UR18, 0x7ffffff8, URZ, 0xc0, !UPT ;  /* 0x7ffffff812047892 */ /* 0x000fcc000f8ec0ff */
[----:B------:R-:W-:-:S07]  /*0610*/  MOV R4, UR4 ;  /* 0x0000000400047c02 */ /* 0x000fce0008000f00 */
.L_x_0:
[----:B------:R-:W-:-:S06]  /*0620*/  ULOP3.LUT UR4, UR18, 0x7, URZ, 0xc0, !UPT ;  /* 0x0000000712047892 */ /* 0x000fcc000f8ec0ff */
[----:B------:R-:W-:-:S13]  /*0630*/  ISETP.NE.AND P0, PT, RZ, UR4, PT ;  /* 0x00000004ff007c0c */ /* 0x000fda000bf05270 */
[----:B------:R-:W-:Y:S05]  /*0640*/  @!P0 EXIT ;  /* 0x000000000000894d */ /* 0x000fea0003800000 */
[----:B------:R-:W-:Y:S02]  /*0650*/  UISETP.GE.U32.AND UP0, UPT, UR4, 0x4, UPT ;  /* 0x000000040400788c */ /* 0x000fe4000bf06070 */
[----:B------:R-:W-:-:S07]  /*0660*/  ULOP3.LUT UR4, UR18, 0x3, URZ, 0xc0, !UPT ;  /* 0x0000000312047892 */ /* 0x000fce000f8ec0ff */
[----:B------:R-:W-:Y:S05]  /*0670*/  BRA.U !UP0, `(.L_x_2) ;  /* 0x0000000108887547 */ /* 0x000fea000b800000 */
[----:B------:R-:W2:Y:S01]  /*0680*/  LDC.64 R10, c[0x0][0x388] ;  /* 0x0000e200ff0a7b82 */ /* 0x000ea20000000a00 */
[----:B------:R-:W-:Y:S01]  /*0690*/  IADD3 R9, PT, PT, R5, R4, RZ ;  /* 0x0000000405097210 */ /* 0x000fe20007ffe0ff */
[----:B------:R-:W-:Y:S01]  /*06a0*/  IMAD R15, R4, UR18, R0 ;  /* 0x00000012040f7c24 */ /* 0x000fe2000f8e0200 */
[----:B------:R-:W3:Y:S05]  /*06b0*/  LDCU.64 UR6, c[0x0][0x388] ;  /* 0x00007100ff0677ac */ /* 0x000eea0008000a00 */
[----:B------:R-:W4:Y:S01]  /*06c0*/  LDC.64 R12, c[0x0][0x390] ;  /* 0x0000e400ff0c7b82 */ /* 0x000f220000000a00 */
[----:B--2---:R-:W-:-:S06]  /*06d0*/  IMAD.WIDE.U32 R10, R9, 0x4, R10 ;  /* 0x00000004090a7825 */ /* 0x004fcc00078e000a */
[----:B------:R-:W2:Y:S01]  /*06e0*/  LDG.E R10, desc[UR16][R10.64] ;  /* 0x000000100a0a7981 */ /* 0x000ea2000c1e1900 */
[----:B----4-:R-:W-:-:S05]  /*06f0*/  IMAD.WIDE R12, R15, 0x4, R12 ;  /* 0x000000040f0c7825 */ /* 0x010fca00078e020c */
[----:B------:R-:W2:Y:S01]  /*0700*/  LDG.E R6, desc[UR16][R12.64] ;  /* 0x000000100c067981 */ /* 0x000ea2000c1e1900 */
[----:B------:R-:W-:Y:S02]  /*0710*/  IADD3 R9, P0, PT, R5, R4, RZ ;  /* 0x0000000405097210 */ /* 0x000fe40007f1e0ff */
[----:B-1----:R-:W-:Y:S02]  /*0720*/  MOV R17, UR18 ;  /* 0x0000001200117c02 */ /* 0x002fe40008000f00 */
[----:B------:R-:W-:Y:S02]  /*0730*/  IADD3.X R14, PT, PT, RZ, RZ, RZ, P0, !PT ;  /* 0x000000ffff0e7210 */ /* 0x000fe400007fe4ff */
[----:B---3--:R-:W-:-:S04]  /*0740*/  LEA R8, P0, R9, UR6, 0x2 ;  /* 0x0000000609087c11 */ /* 0x008fc8000f8010ff */
[----:B------:R-:W-:Y:S01]  /*0750*/  LEA.HI.X R9, R9, UR7, R14, 0x2, P0 ;  /* 0x0000000709097c11 */ /* 0x000fe200080f140e */
[----:B--2---:R-:W-:Y:S01]  /*0760*/  FFMA R15, R10, R6, R7 ;  /* 0x000000060a0f7223 */ /* 0x004fe20000000007 */
[----:B------:R-:W-:-:S04]  /*0770*/  IMAD.WIDE R6, R17, 0x4, R12 ;  /* 0x0000000411067825 */ /* 0x000fc800078e020c */
[----:B------:R2:W-:Y:S04]  /*0780*/  STG.E desc[UR16][R2.64], R15 ;  /* 0x0000000f02007986 */ /* 0x0005e8000c101910 */
[----:B------:R-:W3:Y:S04]  /*0790*/  LDG.E R11, desc[UR16][R6.64] ;  /* 0x00000010060b7981 */ /* 0x000ee8000c1e1900 */
[----:B------:R-:W3:Y:S01]  /*07a0*/  LDG.E R10, desc[UR16][R8.64+0x4] ;  /* 0x00000410080a7981 */ /* 0x000ee2000c1e1900 */
[----:B------:R-:W-:Y:S01]  /*07b0*/  MOV R13, UR18 ;  /* 0x00000012000d7c02 */ /* 0x000fe20008000f00 */
[----:B---3--:R-:W-:-:S04]  /*07c0*/  FFMA R17, R10, R11, R15 ;  /* 0x0000000b0a117223 */ /* 0x008fc8000000000f */
[----:B------:R-:W-:Y:S01]  /*07d0*/  IMAD.WIDE R10, R13, 0x4, R6 ;  /* 0x000000040d0a7825 */ /* 0x000fe200078e0206 */
        /* <DEDUP_REMOVED lines=9> */
[----:B------:R-:W-:Y:S01]  /*0870*/  IADD3 R4, PT, PT, R4, 0x4, RZ ;  /* 0x0000000404047810 */ /* 0x000fe20007ffe0ff */
[----:B---3--:R-:W-:-:S05]  /*0880*/  FFMA R7, R6, R12, R19 ;  /* 0x0000000c06077223 */ /* 0x008fca0000000013 */
[----:B------:R2:W-:Y:S02]  /*0890*/  STG.E desc[UR16][R2.64], R7 ;  /* 0x0000000702007986 */ /* 0x0005e4000c101910 */
.L_x_2:
[----:B------:R-:W-:-:S13]  /*08a0*/  ISETP.NE.AND P0, PT, RZ, UR4, PT ;  /* 0x00000004ff007c0c */ /* 0x000fda000bf05270 */
[----:B------:R-:W-:Y:S05]  /*08b0*/  @!P0 EXIT ;  /* 0x000000000000894d */ /* 0x000fea0003800000 */
[----:B------:R-:W-:-:S09]  /*08c0*/  UISETP.NE.AND UP0, UPT, UR4, 0x1, UPT ;  /* 0x000000010400788c */ /* 0x000fd2000bf05270 */
[----:B------:R-:W-:Y:S05]  /*08d0*/  BRA.U !UP0, `(.L_x_3) ;  /* 0x0000000108587547 */ /* 0x000fea000b800000 */
[----:B------:R-:W3:Y:S01]  /*08e0*/  LDC.64 R8, c[0x0][0x388] ;  /* 0x0000e200ff087b82 */ /* 0x000ee20000000a00 */
[----:B------:R-:W-:Y:S01]  /*08f0*/  IADD3 R11, PT, PT, R5, R4, RZ ;  /* 0x00000004050b7210 */ /* 0x000fe20007ffe0ff */
[----:B--2---:R-:W-:Y:S01]  /*0900*/  IMAD R15, R4, UR18, R0 ;  /* 0x00000012040f7c24 */ /* 0x004fe2000f8e0200 */
[----:B------:R-:W2:Y:S05]  /*0910*/  LDCU.64 UR4, c[0x0][0x388] ;  /* 0x00007100ff0477ac */ /* 0x000eaa0008000a00 */
[----:B------:R-:W4:Y:S01]  /*0920*/  LDC.64 R12, c[0x0][0x390] ;  /* 0x0000e400ff0c7b82 */ /* 0x000f220000000a00 */
[----:B---3--:R-:W-:-:S06]  /*0930*/  IMAD.WIDE.U32 R10, R11, 0x4, R8 ;  /* 0x000000040b0a7825 */ /* 0x008fcc00078e0008 */
[----:B------:R-:W1:Y:S01]  /*0940*/  LDG.E R10, desc[UR16][R10.64] ;  /* 0x000000100a0a7981 */ /* 0x000e62000c1e1900 */
[----:B----4-:R-:W-:-:S05]  /*0950*/  IMAD.WIDE R12, R15, 0x4, R12 ;  /* 0x000000040f0c7825 */ /* 0x010fca00078e020c */
[----:B------:R-:W1:Y:S01]  /*0960*/  LDG.E R6, desc[UR16][R12.64] ;  /* 0x000000100c067981 */ /* 0x000e62000c1e1900 */
[----:B------:R-:W-:Y:S02]  /*0970*/  IADD3 R9, P0, PT, R5, R4, RZ ;  /* 0x0000000405097210 */ /* 0x000fe40007f1e0ff */
[----:B------:R-:W-:Y:S02]  /*0980*/  MOV R15, UR18 ;  /* 0x00000012000f7c02 */ /* 0x000fe40008000f00 */
[----:B------:R-:W-:Y:S02]  /*0990*/  IADD3.X R14, PT, PT, RZ, RZ, RZ, P0, !PT ;  /* 0x000000ffff0e7210 */ /* 0x000fe400007fe4ff */
[----:B--2---:R-:W-:-:S04]  /*09a0*/  LEA R8, P0, R9, UR4, 0x2 ;  /* 0x0000000409087c11 */ /* 0x004fc8000f8010ff */
[----:B------:R-:W-:Y:S01]  /*09b0*/  LEA.HI.X R9, R9, UR5, R14, 0x2, P0 ;  /* 0x0000000509097c11 */ /* 0x000fe200080f140e */
[----:B------:R-:W-:-:S04]  /*09c0*/  IMAD.WIDE R14, R15, 0x4, R12 ;  /* 0x000000040f0e7825 */ /* 0x000fc800078e020c */
[----:B-1----:R-:W-:-:S05]  /*09d0*/  FFMA R17, R10, R6, R7 ;  /* 0x000000060a117223 */ /* 0x002fca0000000007 */
[----:B------:R3:W-:Y:S04]  /*09e0*/  STG.E desc[UR16][R2.64], R17 ;  /* 0x0000001102007986 */ /* 0x0007e8000c101910 */
[----:B------:R-:W2:Y:S04]  /*09f0*/  LDG.E R14, desc[UR16][R14.64] ;  /* 0x000000100e0e7981 */ /* 0x000ea8000c1e1900 */
[----:B------:R-:W2:Y:S01]  /*0a00*/  LDG.E R8, desc[UR16][R8.64+0x4] ;  /* 0x0000041008087981 */ /* 0x000ea2000c1e1900 */
[----:B------:R-:W-:Y:S01]  /*0a10*/  IADD3 R4, PT, PT, R4, 0x2, RZ ;  /* 0x0000000204047810 */ /* 0x000fe20007ffe0ff */
[----:B--2---:R-:W-:-:S05]  /*0a20*/  FFMA R7, R8, R14, R17 ;  /* 0x0000000e08077223 */ /* 0x004fca0000000011 */
[----:B------:R3:W-:Y:S02]  /*0a30*/  STG.E desc[UR16][R2.64], R7 ;  /* 0x0000000702007986 */ /* 0x0007e4000c101910 */
.L_x_3:
[----:B------:R-:W-:-:S04]  /*0a40*/  ULOP3.LUT UR4, UR18, 0x1, URZ, 0xc0, !UPT ;  /* 0x0000000112047892 */ /* 0x000fc8000f8ec0ff */
[----:B------:R-:W-:-:S06]  /*0a50*/  UISETP.NE.U32.AND UP0, UPT, UR4, 0x1, UPT ;  /* 0x000000010400788c */ /* 0x000fcc000bf05070 */
[----:B------:R-:W-:-:S13]  /*0a60*/  PLOP3.LUT P0, PT, PT, PT, UP0, 0x80, 0x8 ;  /* 0x000000000008781c */ /* 0x000fda0003f0f008 */
[----:B------:R-:W-:Y:S05]  /*0a70*/  @P0 EXIT ;  /* 0x000000000000094d */ /* 0x000fea0003800000 */
[----:B------:R-:W4:Y:S01]  /*0a80*/  LDC.64 R8, c[0x0][0x388] ;  /* 0x0000e200ff087b82 */ /* 0x000f220000000a00 */
[----:B------:R-:W-:Y:S01]  /*0a90*/  IADD3 R5, PT, PT, R5, R4, RZ ;  /* 0x0000000405057210 */ /* 0x000fe20007ffe0ff */
[----:B------:R-:W-:-:S06]  /*0aa0*/  IMAD R13, R4, UR18, R0 ;  /* 0x00000012040d7c24 */ /* 0x000fcc000f8e0200 */
[----:B------:R-:W5:Y:S01]  /*0ab0*/  LDC.64 R10, c[0x0][0x390] ;  /* 0x0000e400ff0a7b82 */ /* 0x000f620000000a00 */
[----:B----4-:R-:W-:-:S06]  /*0ac0*/  IMAD.WIDE.U32 R4, R5, 0x4, R8 ;  /* 0x0000000405047825 */ /* 0x010fcc00078e0008 */
[----:B------:R-:W1:Y:S01]  /*0ad0*/  LDG.E R4, desc[UR16][R4.64] ;  /* 0x0000001004047981 */ /* 0x000e62000c1e1900 */
[----:B-----5:R-:W-:-:S06]  /*0ae0*/  IMAD.WIDE R8, R13, 0x4, R10 ;  /* 0x000000040d087825 */ /* 0x020fcc00078e020a */
[----:B------:R-:W1:Y:S02]  /*0af0*/  LDG.E R8, desc[UR16][R8.64] ;  /* 0x0000001008087981 */ /* 0x000e64000c1e1900 */
[----:B-123--:R-:W-:-:S05]  /*0b00*/  FFMA R7, R4, R8, R7 ;  /* 0x0000000804077223 */ /* 0x00efca0000000007 */
[----:B------:R-:W-:Y:S01]  /*0b10*/  STG.E desc[UR16][R2.64], R7 ;  /* 0x0000000702007986 */ /* 0x000fe2000c101910 */
[----:B------:R-:W-:Y:S05]  /*0b20*/  EXIT ;  /* 0x000000000000794d */ /* 0x000fea0003800000 */
.L_x_4:
[----:B------:R-:W-:-:S00]  /*0b30*/  BRA `(.L_x_4) ;  /* 0xfffffffc00fc7947 */ /* 0x000fc0000383ffff */
[----:B------:R-:W-:-:S00]  /*0b40*/  NOP ;  /* 0x0000000000007918 */ /* 0x000fc00000000000 */
        /* <DEDUP_REMOVED lines=11> */
.L_x_5:


//--------------------- .nv.shared.reserved.0     --------------------------
	.section	.nv.shared.reserved.0,"aw",@nobits
	.weak		__nv_reservedSMEM_offset_0_alias
	.size		__nv_reservedSMEM_offset_0_alias, 0, 64
	.other		__nv_reservedSMEM_offset_0_alias,@"STO_CUDA_RESERVED_SHARED STV_DEFAULT"
__nv_reservedSMEM_offset_0_alias:
	.zero		0
	.zero		64


//--------------------- .nv.constant0._Z12matmulKerneliPfS_S_ --------------------------
	.section	.nv.constant0._Z12matmulKerneliPfS_S_,"a",@progbits
	.sectionflags	@""
	.align	4
.nv.constant0._Z12matmulKerneliPfS_S_:
	.zero		928


//--------------------- SYMBOLS --------------------------

	.type		.nv.reservedSmem.offset0,@object
	.size		.nv.reservedSmem.offset0,0x4
